//
// Generated by NVIDIA NVVM Compiler
//
// Compiler Build ID: CL-36424714
// Cuda compilation tools, release 13.0, V13.0.88
// Based on NVVM 20.0.0
//

.version 9.0
.target sm_100
.address_size 64

	// .globl	_Z15multiplyVectorsPfS_S_i

.visible .entry _Z15multiplyVectorsPfS_S_i(
	.param .u64 .ptr .align 1 _Z15multiplyVectorsPfS_S_i_param_0,
	.param .u64 .ptr .align 1 _Z15multiplyVectorsPfS_S_i_param_1,
	.param .u64 .ptr .align 1 _Z15multiplyVectorsPfS_S_i_param_2,
	.param .u32 _Z15multiplyVectorsPfS_S_i_param_3
)
{
	.reg .pred 	%p<2>;
	.reg .b32 	%r<6>;
	.reg .b32 	%f<4>;
	.reg .b64 	%rd<11>;

	ld.param.u64 	%rd1, [_Z15multiplyVectorsPfS_S_i_param_0];
	ld.param.u64 	%rd2, [_Z15multiplyVectorsPfS_S_i_param_1];
	ld.param.u64 	%rd3, [_Z15multiplyVectorsPfS_S_i_param_2];
	ld.param.u32 	%r2, [_Z15multiplyVectorsPfS_S_i_param_3];
	mov.u32 	%r3, %ctaid.x;
	mov.u32 	%r4, %ntid.x;
	mov.u32 	%r5, %tid.x;
	mad.lo.s32 	%r1, %r3, %r4, %r5;
	setp.ge.s32 	%p1, %r1, %r2;
	@%p1 bra 	$L__BB0_2;
	cvta.to.global.u64 	%rd4, %rd1;
	cvta.to.global.u64 	%rd5, %rd2;
	cvta.to.global.u64 	%rd6, %rd3;
	mul.wide.s32 	%rd7, %r1, 4;
	add.s64 	%rd8, %rd4, %rd7;
	ld.global.f32 	%f1, [%rd8];
	add.s64 	%rd9, %rd5, %rd7;
	ld.global.f32 	%f2, [%rd9];
	mul.f32 	%f3, %f1, %f2;
	add.s64 	%rd10, %rd6, %rd7;
	st.global.f32 	[%rd10], %f3;
$L__BB0_2:
	ret;

}


// ===== COMPILED SASS (sm_100) =====

	.target	sm_100

	.elftype	@"ET_EXEC"


//--------------------- .note.nv.tkinfo           --------------------------
	.section	.note.nv.tkinfo,"",@"SHT_NOTE"
	.sectionflags	@"SHF_NOTE_NV_TKINFO"
	.tkinfo
        /*0018*/ 	.word	0x00000002
        /*0030*/ 	.string	""
        /*0030*/ 	.string	"ptxas"
        /*0030*/ 	.string	"Cuda compilation tools, release 13.0, V13.0.88"
        /*0030*/ 	.string	"Build cuda_13.0.r13.0/compiler.36424714_0"
        /*0030*/ 	.string	"-arch sm_100 -m 64 "



//--------------------- .note.nv.cuinfo           --------------------------
	.section	.note.nv.cuinfo,"",@"SHT_NOTE"
	.sectionflags	@"SHF_NOTE_NV_CUINFO"
        /*0018*/ 	.short	0x0002
        /*001a*/ 	.short	0x0064
        /*001c*/ 	.short	0x0082
	.zero		2


//--------------------- .nv.info                  --------------------------
	.section	.nv.info,"",@"SHT_CUDA_INFO"
	.align	4


	//----- nvinfo : EIATTR_REGCOUNT
	.align		4
        /*0000*/ 	.byte	0x04, 0x2f
        /*0002*/ 	.short	(.L_1 - .L_0)
	.align		4
.L_0:
        /*0004*/ 	.word	index@(_Z15multiplyVectorsPfS_S_i)
        /*0008*/ 	.word	0x0000000c


	//----- nvinfo : EIATTR_FRAME_SIZE
	.align		4
.L_1:
        /*000c*/ 	.byte	0x04, 0x11
        /*000e*/ 	.short	(.L_3 - .L_2)
	.align		4
.L_2:
        /*0010*/ 	.word	index@(_Z15multiplyVectorsPfS_S_i)
        /*0014*/ 	.word	0x00000000


	//----- nvinfo : EIATTR_MIN_STACK_SIZE
	.align		4
.L_3:
        /*0018*/ 	.byte	0x04, 0x12
        /*001a*/ 	.short	(.L_5 - .L_4)
	.align		4
.L_4:
        /*001c*/ 	.word	index@(_Z15multiplyVectorsPfS_S_i)
        /*0020*/ 	.word	0x00000000
.L_5:


//--------------------- .nv.compat                --------------------------
	.section	.nv.compat,"",@"SHT_CUDA_COMPAT_INFO"
	.align	4
        /*0000*/ 	.byte	0x02, 0x09, 0x00, 0x00, 0x02, 0x02, 0x01, 0x00, 0x02, 0x05, 0x05, 0x00, 0x03, 0x07, 0x01, 0x01
        /*0010*/ 	.byte	0x02, 0x03, 0x00, 0x00, 0x02, 0x06, 0x01, 0x00, 0x04, 0x0b, 0x08, 0x00, 0x09, 0x00, 0x00, 0x00
        /*0020*/ 	.byte	0x00, 0x00, 0x00, 0x00


//--------------------- .nv.info._Z15multiplyVectorsPfS_S_i --------------------------
	.section	.nv.info._Z15multiplyVectorsPfS_S_i,"",@"SHT_CUDA_INFO"
	.sectionflags	@""
	.align	4


	//----- nvinfo : EIATTR_CUDA_API_VERSION
	.align		4
        /*0000*/ 	.byte	0x04, 0x37
        /*0002*/ 	.short	(.L_7 - .L_6)
.L_6:
        /*0004*/ 	.word	0x00000082


	//----- nvinfo : EIATTR_KPARAM_INFO
	.align		4
.L_7:
        /*0008*/ 	.byte	0x04, 0x17
        /*000a*/ 	.short	(.L_9 - .L_8)
.L_8:
        /*000c*/ 	.word	0x00000000
        /*0010*/ 	.short	0x0003
        /*0012*/ 	.short	0x0018
        /*0014*/ 	.byte	0x00, 0xf0, 0x11, 0x00


	//----- nvinfo : EIATTR_KPARAM_INFO
	.align		4
.L_9:
        /*0018*/ 	.byte	0x04, 0x17
        /*001a*/ 	.short	(.L_11 - .L_10)
.L_10:
        /*001c*/ 	.word	0x00000000
        /*0020*/ 	.short	0x0002
        /*0022*/ 	.short	0x0010
        /*0024*/ 	.byte	0x00, 0xf5, 0x21, 0x00


	//----- nvinfo : EIATTR_KPARAM_INFO
	.align		4
.L_11:
        /*0028*/ 	.byte	0x04, 0x17
        /*002a*/ 	.short	(.L_13 - .L_12)
.L_12:
        /*002c*/ 	.word	0x00000000
        /*0030*/ 	.short	0x0001
        /*0032*/ 	.short	0x0008
        /*0034*/ 	.byte	0x00, 0xf5, 0x21, 0x00


	//----- nvinfo : EIATTR_KPARAM_INFO
	.align		4
.L_13:
        /*0038*/ 	.byte	0x04, 0x17
        /*003a*/ 	.short	(.L_15 - .L_14)
.L_14:
        /*003c*/ 	.word	0x00000000
        /*0040*/ 	.short	0x0000
        /*0042*/ 	.short	0x0000
        /*0044*/ 	.byte	0x00, 0xf5, 0x21, 0x00


	//----- nvinfo : EIATTR_SPARSE_MMA_MASK
	.align		4
.L_15:
        /*0048*/ 	.byte	0x03, 0x50
        /*004a*/ 	.short	0x0000


	//----- nvinfo : EIATTR_MAXREG_COUNT
	.align		4
        /*004c*/ 	.byte	0x03, 0x1b
        /*004e*/ 	.short	0x00ff


	//----- nvinfo : EIATTR_MERCURY_ISA_VERSION
	.align		4
        /*0050*/ 	.byte	0x03, 0x5f
        /*0052*/ 	.short	0x0101


	//----- nvinfo : EIATTR_VRC_CTA_INIT_COUNT
	.align		4
        /*0054*/ 	.byte	0x02, 0x4a
	.zero		1
	.zero		1


	//----- nvinfo : EIATTR_EXIT_INSTR_OFFSETS
	.align		4
        /*0058*/ 	.byte	0x04, 0x1c
        /*005a*/ 	.short	(.L_17 - .L_16)


	//   ....[0]....
.L_16:
        /*005c*/ 	.word	0x00000070


	//   ....[1]....
        /*0060*/ 	.word	0x00000130


	//----- nvinfo : EIATTR_CBANK_PARAM_SIZE
	.align		4
.L_17:
        /*0064*/ 	.byte	0x03, 0x19
        /*0066*/ 	.short	0x001c


	//----- nvinfo : EIATTR_PARAM_CBANK
	.align		4
        /*0068*/ 	.byte	0x04, 0x0a
        /*006a*/ 	.short	(.L_19 - .L_18)
	.align		4
.L_18:
        /*006c*/ 	.word	index@(.nv.constant0._Z15multiplyVectorsPfS_S_i)
        /*0070*/ 	.short	0x0380
        /*0072*/ 	.short	0x001c


	//----- nvinfo : EIATTR_SW_WAR
	.align		4
.L_19:
        /*0074*/ 	.byte	0x04, 0x36
        /*0076*/ 	.short	(.L_21 - .L_20)
.L_20:
        /*0078*/ 	.word	0x00000008
.L_21:


//--------------------- .nv.callgraph             --------------------------
	.section	.nv.callgraph,"",@"SHT_CUDA_CALLGRAPH"
	.align	4
	.sectionentsize	8
	.align		4
        /*0000*/ 	.word	0x00000000
	.align		4
        /*0004*/ 	.word	0xffffffff
	.align		4
        /*0008*/ 	.word	0x00000000
	.align		4
        /*000c*/ 	.word	0xfffffffe
	.align		4
        /*0010*/ 	.word	0x00000000
	.align		4
        /*0014*/ 	.word	0xfffffffd
	.align		4
        /*0018*/ 	.word	0x00000000
	.align		4
        /*001c*/ 	.word	0xfffffffc


//--------------------- .text._Z15multiplyVectorsPfS_S_i --------------------------
	.section	.text._Z15multiplyVectorsPfS_S_i,"ax",@progbits
	.align	128
        .global         _Z15multiplyVectorsPfS_S_i
        .type           _Z15multiplyVectorsPfS_S_i,@function
        .size           _Z15multiplyVectorsPfS_S_i,(.L_x_1 - _Z15multiplyVectorsPfS_S_i)
        .other          _Z15multiplyVectorsPfS_S_i,@"STO_CUDA_ENTRY STV_DEFAULT"
_Z15multiplyVectorsPfS_S_i:
.text._Z15multiplyVectorsPfS_S_i:
[----:B------:R-:W-:Y:S01]  /*0000*/  LDC R1, c[0x0][0x37c] ;  /* 0x0000df00ff017b82 */ /* 0x000fe20000000800 */
[----:B------:R-:W0:Y:S07]  /*0010*/  S2R R0, SR_TID.X ;  /* 0x0000000000007919 */ /* 0x000e2e0000002100 */
[----:B------:R-:W0:Y:S01]  /*0020*/  S2UR UR4, SR_CTAID.X ;  /* 0x00000000000479c3 */ /* 0x000e220000002500 */
[----:B------:R-:W1:Y:S07]  /*0030*/  LDCU UR5, c[0x0][0x398] ;  /* 0x00007300ff0577ac */ /* 0x000e6e0008000800 */
[----:B------:R-:W0:Y:S02]  /*0040*/  LDC R9, c[0x0][0x360] ;  /* 0x0000d800ff097b82 */ /* 0x000e240000000800 */
[----:B0-----:R-:W-:-:S05]  /*0050*/  IMAD R9, R9, UR4, R0 ;  /* 0x0000000409097c24 */ /* 0x001fca000f8e0200 */
[----:B-1----:R-:W-:-:S13]  /*0060*/  ISETP.GE.AND P0, PT, R9, UR5, PT ;  /* 0x0000000509007c0c */ /* 0x002fda000bf06270 */
[----:B------:R-:W-:Y:S05]  /*0070*/  @P0 EXIT ;  /* 0x000000000000094d */ /* 0x000fea0003800000 */
[----:B------:R-:W0:Y:S01]  /*0080*/  LDC.64 R2, c[0x0][0x380] ;  /* 0x0000e000ff027b82 */ /* 0x000e220000000a00 */
[----:B------:R-:W1:Y:S07]  /*0090*/  LDCU.64 UR4, c[0x0][0x358] ;  /* 0x00006b00ff0477ac */ /* 0x000e6e0008000a00 */
[----:B------:R-:W2:Y:S08]  /*00a0*/  LDC.64 R4, c[0x0][0x388] ;  /* 0x0000e200ff047b82 */ /* 0x000eb00000000a00 */
[----:B------:R-:W3:Y:S01]  /*00b0*/  LDC.64 R6, c[0x0][0x390] ;  /* 0x0000e400ff067b82 */ /* 0x000ee20000000a00 */
[----:B0-----:R-:W-:-:S06]  /*00c0*/  IMAD.WIDE R2, R9, 0x4, R2 ;  /* 0x0000000409027825 */ /* 0x001fcc00078e0202 */
[----:B-1----:R-:W4:Y:S01]  /*00d0*/  LDG.E R2, desc[UR4][R2.64] ;  /* 0x0000000402027981 */ /* 0x002f22000c1e1900 */
[----:B--2---:R-:W-:-:S06]  /*00e0*/  IMAD.WIDE R4, R9, 0x4, R4 ;  /* 0x0000000409047825 */ /* 0x004fcc00078e0204 */
[----:B------:R-:W4:Y:S01]  /*00f0*/  LDG.E R5, desc[UR4][R4.64] ;  /* 0x0000000404057981 */ /* 0x000f22000c1e1900 */
[----:B---3--:R-:W-:-:S04]  /*0100*/  IMAD.WIDE R6, R9, 0x4, R6 ;  /* 0x0000000409067825 */ /* 0x008fc800078e0206 */
[----:B----4-:R-:W-:-:S05]  /*0110*/  FMUL R9, R2, R5 ;  /* 0x0000000502097220 */ /* 0x010fca0000400000 */
[----:B------:R-:W-:Y:S01]  /*0120*/  STG.E desc[UR4][R6.64], R9 ;  /* 0x0000000906007986 */ /* 0x000fe2000c101904 */
[----:B------:R-:W-:Y:S05]  /*0130*/  EXIT ;  /* 0x000000000000794d */ /* 0x000fea0003800000 */
.L_x_0:
[----:B------:R-:W-:-:S00]  /*0140*/  BRA `(.L_x_0) ;  /* 0xfffffffc00fc7947 */ /* 0x000fc0000383ffff */
[----:B------:R-:W-:-:S00]  /*0150*/  NOP ;  /* 0x0000000000007918 */ /* 0x000fc00000000000 */
        /* <DEDUP_REMOVED lines=10> */
.L_x_1:


//--------------------- .nv.shared.reserved.0     --------------------------
	.section	.nv.shared.reserved.0,"aw",@nobits
	.weak		__nv_reservedSMEM_offset_0_alias
	.size		__nv_reservedSMEM_offset_0_alias, 0, 64
	.other		__nv_reservedSMEM_offset_0_alias,@"STO_CUDA_RESERVED_SHARED STV_DEFAULT"
__nv_reservedSMEM_offset_0_alias:
	.zero		0
	.zero		64


//--------------------- .nv.constant0._Z15multiplyVectorsPfS_S_i --------------------------
	.section	.nv.constant0._Z15multiplyVectorsPfS_S_i,"a",@progbits
	.sectionflags	@""
	.align	4
.nv.constant0._Z15multiplyVectorsPfS_S_i:
	.zero		924


//--------------------- SYMBOLS --------------------------

	.type		.nv.reservedSmem.offset0,@object
	.size		.nv.reservedSmem.offset0,0x4
